//
// Generated by NVIDIA NVVM Compiler
//
// Compiler Build ID: CL-36424714
// Cuda compilation tools, release 13.0, V13.0.88
// Based on NVVM 20.0.0
//

.version 9.0
.target sm_100
.address_size 64

	// .globl	_Z9matrixMulPiS_S_

.visible .entry _Z9matrixMulPiS_S_(
	.param .u64 .ptr .align 1 _Z9matrixMulPiS_S__param_0,
	.param .u64 .ptr .align 1 _Z9matrixMulPiS_S__param_1,
	.param .u64 .ptr .align 1 _Z9matrixMulPiS_S__param_2
)
{
	.reg .pred 	%p<5>;
	.reg .b32 	%r<84>;
	.reg .b64 	%rd<49>;

	ld.param.u64 	%rd14, [_Z9matrixMulPiS_S__param_0];
	mov.u32 	%r10, %tid.x;
	mov.u32 	%r11, %ntid.x;
	mov.u32 	%r12, %ctaid.x;
	mad.lo.s32 	%r1, %r11, %r12, %r10;
	mov.u32 	%r13, %tid.y;
	mov.u32 	%r14, %ntid.y;
	mov.u32 	%r15, %ctaid.y;
	mad.lo.s32 	%r16, %r14, %r15, %r13;
	setp.gt.s32 	%p1, %r1, 1023;
	setp.gt.u32 	%p2, %r16, 1023;
	or.pred  	%p3, %p1, %p2;
	@%p3 bra 	$L__BB0_4;
	ld.param.u64 	%rd46, [_Z9matrixMulPiS_S__param_1];
	shl.b32 	%r3, %r1, 10;
	add.s32 	%r18, %r16, 1024;
	mul.wide.u32 	%rd1, %r18, 4;
	add.s32 	%r19, %r16, 2048;
	mul.wide.u32 	%rd2, %r19, 4;
	add.s32 	%r20, %r16, 3072;
	mul.wide.u32 	%rd3, %r20, 4;
	add.s32 	%r21, %r16, 5120;
	mul.wide.u32 	%rd4, %r21, 4;
	add.s32 	%r22, %r16, 8192;
	mul.wide.u32 	%rd5, %r22, 4;
	add.s32 	%r23, %r16, 9216;
	mul.wide.u32 	%rd6, %r23, 4;
	add.s32 	%r24, %r16, 10240;
	mul.wide.u32 	%rd7, %r24, 4;
	add.s32 	%r25, %r16, 11264;
	mul.wide.u32 	%rd8, %r25, 4;
	add.s32 	%r26, %r16, 12288;
	mul.wide.u32 	%rd9, %r26, 4;
	cvta.to.global.u64 	%rd17, %rd14;
	add.s64 	%rd10, %rd17, 32;
	cvta.to.global.u64 	%rd48, %rd46;
	mov.b32 	%r82, 0;
	add.s32 	%r40, %r16, 4096;
	add.s32 	%r47, %r16, 6144;
	mov.u32 	%r81, %r3;
	mov.u32 	%r83, %r82;
$L__BB0_2:
	mul.wide.s32 	%rd18, %r81, 4;
	add.s64 	%rd19, %rd10, %rd18;
	ld.global.u32 	%r27, [%rd19+-32];
	mul.wide.u32 	%rd20, %r16, 4;
	add.s64 	%rd21, %rd48, %rd20;
	ld.global.u32 	%r28, [%rd21];
	mad.lo.s32 	%r29, %r28, %r27, %r83;
	ld.global.u32 	%r30, [%rd19+-28];
	add.s64 	%rd22, %rd48, %rd1;
	ld.global.u32 	%r31, [%rd22];
	mad.lo.s32 	%r32, %r31, %r30, %r29;
	ld.global.u32 	%r33, [%rd19+-24];
	add.s64 	%rd23, %rd48, %rd2;
	ld.global.u32 	%r34, [%rd23];
	mad.lo.s32 	%r35, %r34, %r33, %r32;
	ld.global.u32 	%r36, [%rd19+-20];
	add.s64 	%rd24, %rd48, %rd3;
	ld.global.u32 	%r37, [%rd24];
	mad.lo.s32 	%r38, %r37, %r36, %r35;
	ld.global.u32 	%r39, [%rd19+-16];
	mul.wide.u32 	%rd25, %r40, 4;
	add.s64 	%rd26, %rd48, %rd25;
	ld.global.u32 	%r41, [%rd26];
	mad.lo.s32 	%r42, %r41, %r39, %r38;
	ld.global.u32 	%r43, [%rd19+-12];
	add.s64 	%rd27, %rd48, %rd4;
	ld.global.u32 	%r44, [%rd27];
	mad.lo.s32 	%r45, %r44, %r43, %r42;
	ld.global.u32 	%r46, [%rd19+-8];
	mul.wide.u32 	%rd28, %r47, 4;
	add.s64 	%rd29, %rd48, %rd28;
	ld.global.u32 	%r48, [%rd29];
	mad.lo.s32 	%r49, %r48, %r46, %r45;
	ld.global.u32 	%r50, [%rd19+-4];
	add.s32 	%r51, %r16, 7168;
	mul.wide.u32 	%rd30, %r51, 4;
	add.s64 	%rd31, %rd48, %rd30;
	ld.global.u32 	%r52, [%rd31];
	mad.lo.s32 	%r53, %r52, %r50, %r49;
	ld.global.u32 	%r54, [%rd19];
	add.s64 	%rd32, %rd48, %rd5;
	ld.global.u32 	%r55, [%rd32];
	mad.lo.s32 	%r56, %r55, %r54, %r53;
	ld.global.u32 	%r57, [%rd19+4];
	add.s64 	%rd33, %rd48, %rd6;
	ld.global.u32 	%r58, [%rd33];
	mad.lo.s32 	%r59, %r58, %r57, %r56;
	ld.global.u32 	%r60, [%rd19+8];
	add.s64 	%rd34, %rd48, %rd7;
	ld.global.u32 	%r61, [%rd34];
	mad.lo.s32 	%r62, %r61, %r60, %r59;
	ld.global.u32 	%r63, [%rd19+12];
	add.s64 	%rd35, %rd48, %rd8;
	ld.global.u32 	%r64, [%rd35];
	mad.lo.s32 	%r65, %r64, %r63, %r62;
	ld.global.u32 	%r66, [%rd19+16];
	add.s64 	%rd36, %rd48, %rd9;
	ld.global.u32 	%r67, [%rd36];
	mad.lo.s32 	%r68, %r67, %r66, %r65;
	ld.global.u32 	%r69, [%rd19+20];
	add.s32 	%r70, %r16, 13312;
	mul.wide.u32 	%rd37, %r70, 4;
	add.s64 	%rd38, %rd48, %rd37;
	ld.global.u32 	%r71, [%rd38];
	mad.lo.s32 	%r72, %r71, %r69, %r68;
	ld.global.u32 	%r73, [%rd19+24];
	add.s32 	%r74, %r16, 14336;
	mul.wide.u32 	%rd39, %r74, 4;
	add.s64 	%rd40, %rd48, %rd39;
	ld.global.u32 	%r75, [%rd40];
	mad.lo.s32 	%r76, %r75, %r73, %r72;
	ld.global.u32 	%r77, [%rd19+28];
	add.s32 	%r78, %r16, 15360;
	mul.wide.u32 	%rd41, %r78, 4;
	add.s64 	%rd42, %rd48, %rd41;
	ld.global.u32 	%r79, [%rd42];
	mad.lo.s32 	%r83, %r79, %r77, %r76;
	add.s32 	%r82, %r82, 16;
	add.s64 	%rd48, %rd48, 65536;
	add.s32 	%r81, %r81, 16;
	setp.ne.s32 	%p4, %r82, 1024;
	@%p4 bra 	$L__BB0_2;
	ld.param.u64 	%rd47, [_Z9matrixMulPiS_S__param_2];
	add.s32 	%r80, %r3, %r16;
	cvta.to.global.u64 	%rd43, %rd47;
	mul.wide.s32 	%rd44, %r80, 4;
	add.s64 	%rd45, %rd43, %rd44;
	st.global.u32 	[%rd45], %r83;
$L__BB0_4:
	ret;

}


// ===== COMPILED SASS (sm_100) =====

	.target	sm_100

	.elftype	@"ET_EXEC"


//--------------------- .note.nv.tkinfo           --------------------------
	.section	.note.nv.tkinfo,"",@"SHT_NOTE"
	.sectionflags	@"SHF_NOTE_NV_TKINFO"
	.tkinfo
        /*0018*/ 	.word	0x00000002
        /*0030*/ 	.string	""
        /*0030*/ 	.string	"ptxas"
        /*0030*/ 	.string	"Cuda compilation tools, release 13.0, V13.0.88"
        /*0030*/ 	.string	"Build cuda_13.0.r13.0/compiler.36424714_0"
        /*0030*/ 	.string	"-arch sm_100 -m 64 "



//--------------------- .note.nv.cuinfo           --------------------------
	.section	.note.nv.cuinfo,"",@"SHT_NOTE"
	.sectionflags	@"SHF_NOTE_NV_CUINFO"
        /*0018*/ 	.short	0x0002
        /*001a*/ 	.short	0x0064
        /*001c*/ 	.short	0x0082
	.zero		2


//--------------------- .nv.info                  --------------------------
	.section	.nv.info,"",@"SHT_CUDA_INFO"
	.align	4


	//----- nvinfo : EIATTR_REGCOUNT
	.align		4
        /*0000*/ 	.byte	0x04, 0x2f
        /*0002*/ 	.short	(.L_1 - .L_0)
	.align		4
.L_0:
        /*0004*/ 	.word	index@(_Z9matrixMulPiS_S_)
        /*0008*/ 	.word	0x00000020


	//----- nvinfo : EIATTR_FRAME_SIZE
	.align		4
.L_1:
        /*000c*/ 	.byte	0x04, 0x11
        /*000e*/ 	.short	(.L_3 - .L_2)
	.align		4
.L_2:
        /*0010*/ 	.word	index@(_Z9matrixMulPiS_S_)
        /*0014*/ 	.word	0x00000000


	//----- nvinfo : EIATTR_MIN_STACK_SIZE
	.align		4
.L_3:
        /*0018*/ 	.byte	0x04, 0x12
        /*001a*/ 	.short	(.L_5 - .L_4)
	.align		4
.L_4:
        /*001c*/ 	.word	index@(_Z9matrixMulPiS_S_)
        /*0020*/ 	.word	0x00000000
.L_5:


//--------------------- .nv.compat                --------------------------
	.section	.nv.compat,"",@"SHT_CUDA_COMPAT_INFO"
	.align	4
        /*0000*/ 	.byte	0x02, 0x09, 0x00, 0x00, 0x02, 0x02, 0x01, 0x00, 0x02, 0x05, 0x05, 0x00, 0x03, 0x07, 0x01, 0x01
        /*0010*/ 	.byte	0x02, 0x03, 0x00, 0x00, 0x02, 0x06, 0x01, 0x00, 0x04, 0x0b, 0x08, 0x00, 0x09, 0x00, 0x00, 0x00
        /*0020*/ 	.byte	0x00, 0x00, 0x00, 0x00


//--------------------- .nv.info._Z9matrixMulPiS_S_ --------------------------
	.section	.nv.info._Z9matrixMulPiS_S_,"",@"SHT_CUDA_INFO"
	.sectionflags	@""
	.align	4


	//----- nvinfo : EIATTR_CUDA_API_VERSION
	.align		4
        /*0000*/ 	.byte	0x04, 0x37
        /*0002*/ 	.short	(.L_7 - .L_6)
.L_6:
        /*0004*/ 	.word	0x00000082


	//----- nvinfo : EIATTR_KPARAM_INFO
	.align		4
.L_7:
        /*0008*/ 	.byte	0x04, 0x17
        /*000a*/ 	.short	(.L_9 - .L_8)
.L_8:
        /*000c*/ 	.word	0x00000000
        /*0010*/ 	.short	0x0002
        /*0012*/ 	.short	0x0010
        /*0014*/ 	.byte	0x00, 0xf5, 0x21, 0x00


	//----- nvinfo : EIATTR_KPARAM_INFO
	.align		4
.L_9:
        /*0018*/ 	.byte	0x04, 0x17
        /*001a*/ 	.short	(.L_11 - .L_10)
.L_10:
        /*001c*/ 	.word	0x00000000
        /*0020*/ 	.short	0x0001
        /*0022*/ 	.short	0x0008
        /*0024*/ 	.byte	0x00, 0xf5, 0x21, 0x00


	//----- nvinfo : EIATTR_KPARAM_INFO
	.align		4
.L_11:
        /*0028*/ 	.byte	0x04, 0x17
        /*002a*/ 	.short	(.L_13 - .L_12)
.L_12:
        /*002c*/ 	.word	0x00000000
        /*0030*/ 	.short	0x0000
        /*0032*/ 	.short	0x0000
        /*0034*/ 	.byte	0x00, 0xf5, 0x21, 0x00


	//----- nvinfo : EIATTR_SPARSE_MMA_MASK
	.align		4
.L_13:
        /*0038*/ 	.byte	0x03, 0x50
        /*003a*/ 	.short	0x0000


	//----- nvinfo : EIATTR_MAXREG_COUNT
	.align		4
        /*003c*/ 	.byte	0x03, 0x1b
        /*003e*/ 	.short	0x00ff


	//----- nvinfo : EIATTR_MERCURY_ISA_VERSION
	.align		4
        /*0040*/ 	.byte	0x03, 0x5f
        /*0042*/ 	.short	0x0101


	//----- nvinfo : EIATTR_VRC_CTA_INIT_COUNT
	.align		4
        /*0044*/ 	.byte	0x02, 0x4a
	.zero		1
	.zero		1


	//----- nvinfo : EIATTR_EXIT_INSTR_OFFSETS
	.align		4
        /*0048*/ 	.byte	0x04, 0x1c
        /*004a*/ 	.short	(.L_15 - .L_14)


	//   ....[0]....
.L_14:
        /*004c*/ 	.word	0x000000b0


	//   ....[1]....
        /*0050*/ 	.word	0x00000730


	//----- nvinfo : EIATTR_CBANK_PARAM_SIZE
	.align		4
.L_15:
        /*0054*/ 	.byte	0x03, 0x19
        /*0056*/ 	.short	0x0018


	//----- nvinfo : EIATTR_PARAM_CBANK
	.align		4
        /*0058*/ 	.byte	0x04, 0x0a
        /*005a*/ 	.short	(.L_17 - .L_16)
	.align		4
.L_16:
        /*005c*/ 	.word	index@(.nv.constant0._Z9matrixMulPiS_S_)
        /*0060*/ 	.short	0x0380
        /*0062*/ 	.short	0x0018


	//----- nvinfo : EIATTR_SW_WAR
	.align		4
.L_17:
        /*0064*/ 	.byte	0x04, 0x36
        /*0066*/ 	.short	(.L_19 - .L_18)
.L_18:
        /*0068*/ 	.word	0x00000008
.L_19:


//--------------------- .nv.callgraph             --------------------------
	.section	.nv.callgraph,"",@"SHT_CUDA_CALLGRAPH"
	.align	4
	.sectionentsize	8
	.align		4
        /*0000*/ 	.word	0x00000000
	.align		4
        /*0004*/ 	.word	0xffffffff
	.align		4
        /*0008*/ 	.word	0x00000000
	.align		4
        /*000c*/ 	.word	0xfffffffe
	.align		4
        /*0010*/ 	.word	0x00000000
	.align		4
        /*0014*/ 	.word	0xfffffffd
	.align		4
        /*0018*/ 	.word	0x00000000
	.align		4
        /*001c*/ 	.word	0xfffffffc


//--------------------- .text._Z9matrixMulPiS_S_  --------------------------
	.section	.text._Z9matrixMulPiS_S_,"ax",@progbits
	.align	128
        .global         _Z9matrixMulPiS_S_
        .type           _Z9matrixMulPiS_S_,@function
        .size           _Z9matrixMulPiS_S_,(.L_x_2 - _Z9matrixMulPiS_S_)
        .other          _Z9matrixMulPiS_S_,@"STO_CUDA_ENTRY STV_DEFAULT"
_Z9matrixMulPiS_S_:
.text._Z9matrixMulPiS_S_:
[----:B------:R-:W-:Y:S01]  /*0000*/  LDC R1, c[0x0][0x37c] ;  /* 0x0000df00ff017b82 */ /* 0x000fe20000000800 */
[----:B------:R-:W0:Y:S01]  /*0010*/  S2R R0, SR_TID.Y ;  /* 0x0000000000007919 */ /* 0x000e220000002200 */
[----:B------:R-:W1:Y:S01]  /*0020*/  LDCU UR4, c[0x0][0x360] ;  /* 0x00006c00ff0477ac */ /* 0x000e620008000800 */
[----:B------:R-:W0:Y:S01]  /*0030*/  S2R R5, SR_CTAID.Y ;  /* 0x0000000000057919 */ /* 0x000e220000002600 */
[----:B------:R-:W0:Y:S01]  /*0040*/  LDCU UR5, c[0x0][0x364] ;  /* 0x00006c80ff0577ac */ /* 0x000e220008000800 */
[----:B------:R-:W1:Y:S01]  /*0050*/  S2R R3, SR_TID.X ;  /* 0x0000000000037919 */ /* 0x000e620000002100 */
[----:B------:R-:W1:Y:S01]  /*0060*/  S2R R2, SR_CTAID.X ;  /* 0x0000000000027919 */ /* 0x000e620000002500 */
[----:B0-----:R-:W-:-:S05]  /*0070*/  IMAD R0, R5, UR5, R0 ;  /* 0x0000000505007c24 */ /* 0x001fca000f8e0200 */
[----:B------:R-:W-:Y:S01]  /*0080*/  ISETP.GT.U32.AND P0, PT, R0, 0x3ff, PT ;  /* 0x000003ff0000780c */ /* 0x000fe20003f04070 */
[----:B-1----:R-:W-:-:S05]  /*0090*/  IMAD R3, R2, UR4, R3 ;  /* 0x0000000402037c24 */ /* 0x002fca000f8e0203 */
[----:B------:R-:W-:-:S13]  /*00a0*/  ISETP.GT.OR P0, PT, R3, 0x3ff, P0 ;  /* 0x000003ff0300780c */ /* 0x000fda0000704670 */
[----:B------:R-:W-:Y:S05]  /*00b0*/  @P0 EXIT ;  /* 0x000000000000094d */ /* 0x000fea0003800000 */
[----:B------:R-:W0:Y:S01]  /*00c0*/  LDC R15, c[0x0][0x38c] ;  /* 0x0000e300ff0f7b82 */ /* 0x000e220000000800 */
[----:B------:R-:W1:Y:S01]  /*00d0*/  LDCU.64 UR6, c[0x0][0x380] ;  /* 0x00007000ff0677ac */ /* 0x000e620008000a00 */
[----:B------:R-:W-:Y:S01]  /*00e0*/  SHF.L.U32 R3, R3, 0xa, RZ ;  /* 0x0000000a03037819 */ /* 0x000fe200000006ff */
[----:B------:R-:W-:Y:S01]  /*00f0*/  HFMA2 R28, -RZ, RZ, 0, 0 ;  /* 0x00000000ff1c7431 */ /* 0x000fe200000001ff */
[C---:B------:R-:W-:Y:S01]  /*0100*/  IADD3 R2, PT, PT, R0.reuse, 0x400, RZ ;  /* 0x0000040000027810 */ /* 0x040fe20007ffe0ff */
[----:B------:R-:W2:Y:S01]  /*0110*/  LDCU UR4, c[0x0][0x388] ;  /* 0x00007100ff0477ac */ /* 0x000ea20008000800 */
[C---:B------:R-:W-:Y:S02]  /*0120*/  IADD3 R4, PT, PT, R0.reuse, 0x800, RZ ;  /* 0x0000080000047810 */ /* 0x040fe40007ffe0ff */
[C---:B------:R-:W-:Y:S01]  /*0130*/  IADD3 R5, PT, PT, R0.reuse, 0xc00, RZ ;  /* 0x00000c0000057810 */ /* 0x040fe20007ffe0ff */
[----:B------:R-:W3:Y:S01]  /*0140*/  LDCU.64 UR8, c[0x0][0x358] ;  /* 0x00006b00ff0877ac */ /* 0x000ee20008000a00 */
[----:B------:R-:W-:-:S02]  /*0150*/  IADD3 R6, PT, PT, R0, 0x1400, RZ ;  /* 0x0000140000067810 */ /* 0x000fc40007ffe0ff */
[C---:B------:R-:W-:Y:S02]  /*0160*/  IADD3 R7, PT, PT, R0.reuse, 0x2000, RZ ;  /* 0x0000200000077810 */ /* 0x040fe40007ffe0ff */
[C---:B------:R-:W-:Y:S02]  /*0170*/  IADD3 R8, PT, PT, R0.reuse, 0x2400, RZ ;  /* 0x0000240000087810 */ /* 0x040fe40007ffe0ff */
[C---:B------:R-:W-:Y:S02]  /*0180*/  IADD3 R9, PT, PT, R0.reuse, 0x2800, RZ ;  /* 0x0000280000097810 */ /* 0x040fe40007ffe0ff */
[C---:B------:R-:W-:Y:S01]  /*0190*/  IADD3 R10, PT, PT, R0.reuse, 0x2c00, RZ ;  /* 0x00002c00000a7810 */ /* 0x040fe20007ffe0ff */
[----:B-1----:R-:W-:Y:S01]  /*01a0*/  UIADD3 UR5, UP0, UPT, UR6, 0x20, URZ ;  /* 0x0000002006057890 */ /* 0x002fe2000ff1e0ff */
[C---:B------:R-:W-:Y:S02]  /*01b0*/  IADD3 R11, PT, PT, R0.reuse, 0x3000, RZ ;  /* 0x00003000000b7810 */ /* 0x040fe40007ffe0ff */
[C---:B------:R-:W-:Y:S01]  /*01c0*/  IADD3 R23, PT, PT, R0.reuse, 0x1000, RZ ;  /* 0x0000100000177810 */ /* 0x040fe20007ffe0ff */
[----:B------:R-:W-:Y:S01]  /*01d0*/  UIADD3.X UR6, UPT, UPT, URZ, UR7, URZ, UP0, !UPT ;  /* 0x00000007ff067290 */ /* 0x000fe200087fe4ff */
[----:B------:R-:W-:-:S02]  /*01e0*/  IADD3 R25, PT, PT, R0, 0x1800, RZ ;  /* 0x0000180000197810 */ /* 0x000fc40007ffe0ff */
[C---:B------:R-:W-:Y:S02]  /*01f0*/  IADD3 R27, PT, PT, R0.reuse, 0x1c00, RZ ;  /* 0x00001c00001b7810 */ /* 0x040fe40007ffe0ff */
[C---:B------:R-:W-:Y:S02]  /*0200*/  IADD3 R29, PT, PT, R0.reuse, 0x3400, RZ ;  /* 0x00003400001d7810 */ /* 0x040fe40007ffe0ff */
[C---:B------:R-:W-:Y:S02]  /*0210*/  IADD3 R24, PT, PT, R0.reuse, 0x3800, RZ ;  /* 0x0000380000187810 */ /* 0x040fe40007ffe0ff */
[----:B------:R-:W-:Y:S02]  /*0220*/  IADD3 R26, PT, PT, R0, 0x3c00, RZ ;  /* 0x00003c00001a7810 */ /* 0x000fe40007ffe0ff */
[----:B------:R-:W-:Y:S02]  /*0230*/  MOV R22, R3 ;  /* 0x0000000300167202 */ /* 0x000fe40000000f00 */
[----:B--2---:R-:W-:Y:S01]  /*0240*/  MOV R14, UR4 ;  /* 0x00000004000e7c02 */ /* 0x004fe20008000f00 */
[----:B---3--:R-:W-:-:S06]  /*0250*/  UMOV UR4, URZ ;  /* 0x000000ff00047c82 */ /* 0x008fcc0008000000 */
.L_x_0:
[----:B------:R-:W-:Y:S01]  /*0260*/  MOV R12, UR5 ;  /* 0x00000005000c7c02 */ /* 0x000fe20008000f00 */
[----:B0-----:R-:W-:Y:S01]  /*0270*/  IMAD.WIDE.U32 R16, R0, 0x4, R14 ;  /* 0x0000000400107825 */ /* 0x001fe200078e000e */
[----:B------:R-:W-:-:S03]  /*0280*/  MOV R13, UR6 ;  /* 0x00000006000d7c02 */ /* 0x000fc60008000f00 */
[----:B------:R-:W-:Y:S02]  /*0290*/  IMAD.WIDE R12, R22, 0x4, R12 ;  /* 0x00000004160c7825 */ /* 0x000fe400078e020c */
[----:B------:R-:W2:Y:S02]  /*02a0*/  LDG.E R17, desc[UR8][R16.64] ;  /* 0x0000000810117981 */ /* 0x000ea4000c1e1900 */
[----:B------:R-:W-:Y:S02]  /*02b0*/  IMAD.WIDE.U32 R18, R2, 0x4, R14 ;  /* 0x0000000402127825 */ /* 0x000fe400078e000e */
[----:B------:R-:W2:Y:S04]  /*02c0*/  LDG.E R20, desc[UR8][R12.64+-0x20] ;  /* 0xffffe0080c147981 */ /* 0x000ea8000c1e1900 */
[----:B------:R-:W3:Y:S04]  /*02d0*/  LDG.E R21, desc[UR8][R12.64+-0x1c] ;  /* 0xffffe4080c157981 */ /* 0x000ee8000c1e1900 */
[----:B------:R-:W3:Y:S04]  /*02e0*/  LDG.E R18, desc[UR8][R18.64] ;  /* 0x0000000812127981 */ /* 0x000ee8000c1e1900 */
[----:B------:R-:W4:Y:S01]  /*02f0*/  LDG.E R19, desc[UR8][R12.64+-0x14] ;  /* 0xffffec080c137981 */ /* 0x000f22000c1e1900 */
[----:B--2---:R-:W-:-:S02]  /*0300*/  IMAD R28, R20, R17, R28 ;  /* 0x00000011141c7224 */ /* 0x004fc400078e021c */
[----:B------:R-:W-:-:S06]  /*0310*/  IMAD.WIDE.U32 R16, R4, 0x4, R14 ;  /* 0x0000000404107825 */ /* 0x000fcc00078e000e */
[----:B------:R-:W2:Y:S04]  /*0320*/  LDG.E R16, desc[UR8][R16.64] ;  /* 0x0000000810107981 */ /* 0x000ea8000c1e1900 */
[----:B------:R-:W2:Y:S01]  /*0330*/  LDG.E R17, desc[UR8][R12.64+-0x18] ;  /* 0xffffe8080c117981 */ /* 0x000ea2000c1e1900 */
[----:B---3--:R-:W-:Y:S02]  /*0340*/  IMAD R28, R21, R18, R28 ;  /* 0x00000012151c7224 */ /* 0x008fe400078e021c */
[----:B------:R-:W-:-:S06]  /*0350*/  IMAD.WIDE.U32 R20, R5, 0x4, R14 ;  /* 0x0000000405147825 */ /* 0x000fcc00078e000e */
[----:B------:R-:W4:Y:S01]  /*0360*/  LDG.E R20, desc[UR8][R20.64] ;  /* 0x0000000814147981 */ /* 0x000f22000c1e1900 */
[----:B--2---:R-:W-:Y:S02]  /*0370*/  IMAD R28, R17, R16, R28 ;  /* 0x00000010111c7224 */ /* 0x004fe400078e021c */
[----:B------:R-:W-:-:S06]  /*0380*/  IMAD.WIDE.U32 R16, R23, 0x4, R14 ;  /* 0x0000000417107825 */ /* 0x000fcc00078e000e */
[----:B------:R-:W2:Y:S04]  /*0390*/  LDG.E R16, desc[UR8][R16.64] ;  /* 0x0000000810107981 */ /* 0x000ea8000c1e1900 */
[----:B------:R-:W2:Y:S01]  /*03a0*/  LDG.E R17, desc[UR8][R12.64+-0x10] ;  /* 0xfffff0080c117981 */ /* 0x000ea2000c1e1900 */
[----:B----4-:R-:W-:Y:S02]  /*03b0*/  IMAD R28, R19, R20, R28 ;  /* 0x00000014131c7224 */ /* 0x010fe400078e021c */
[----:B------:R-:W-:-:S06]  /*03c0*/  IMAD.WIDE.U32 R18, R6, 0x4, R14 ;  /* 0x0000000406127825 */ /* 0x000fcc00078e000e */
[----:B------:R-:W3:Y:S04]  /*03d0*/  LDG.E R18, desc[UR8][R18.64] ;  /* 0x0000000812127981 */ /* 0x000ee8000c1e1900 */
[----:B------:R-:W3:Y:S01]  /*03e0*/  LDG.E R19, desc[UR8][R12.64+-0xc] ;  /* 0xfffff4080c137981 */ /* 0x000ee2000c1e1900 */
[----:B------:R-:W-:-:S06]  /*03f0*/  IMAD.WIDE.U32 R20, R27, 0x4, R14 ;  /* 0x000000041b147825 */ /* 0x000fcc00078e000e */
[----:B------:R-:W4:Y:S01]  /*0400*/  LDG.E R20, desc[UR8][R20.64] ;  /* 0x0000000814147981 */ /* 0x000f22000c1e1900 */
[----:B--2---:R-:W-:Y:S02]  /*0410*/  IMAD R28, R17, R16, R28 ;  /* 0x00000010111c7224 */ /* 0x004fe400078e021c */
[----:B------:R-:W-:-:S06]  /*0420*/  IMAD.WIDE.U32 R16, R25, 0x4, R14 ;  /* 0x0000000419107825 */ /* 0x000fcc00078e000e */
[----:B------:R-:W2:Y:S04]  /*0430*/  LDG.E R16, desc[UR8][R16.64] ;  /* 0x0000000810107981 */ /* 0x000ea8000c1e1900 */
[----:B------:R-:W2:Y:S01]  /*0440*/  LDG.E R17, desc[UR8][R12.64+-0x8] ;  /* 0xfffff8080c117981 */ /* 0x000ea2000c1e1900 */
[----:B---3--:R-:W-:-:S03]  /*0450*/  IMAD R28, R19, R18, R28 ;  /* 0x00000012131c7224 */ /* 0x008fc600078e021c */
[----:B------:R-:W4:Y:S01]  /*0460*/  LDG.E R19, desc[UR8][R12.64+-0x4] ;  /* 0xfffffc080c137981 */ /* 0x000f22000c1e1900 */
[----:B--2---:R-:W-:Y:S02]  /*0470*/  IMAD R28, R17, R16, R28 ;  /* 0x00000010111c7224 */ /* 0x004fe400078e021c */
[----:B------:R-:W-:-:S06]  /*0480*/  IMAD.WIDE.U32 R16, R7, 0x4, R14 ;  /* 0x0000000407107825 */ /* 0x000fcc00078e000e */
[----:B------:R-:W2:Y:S01]  /*0490*/  LDG.E R16, desc[UR8][R16.64] ;  /* 0x0000000810107981 */ /* 0x000ea2000c1e1900 */
[----:B----4-:R-:W-:Y:S02]  /*04a0*/  IMAD R28, R19, R20, R28 ;  /* 0x00000014131c7224 */ /* 0x010fe400078e021c */
[----:B------:R-:W-:-:S06]  /*04b0*/  IMAD.WIDE.U32 R18, R8, 0x4, R14 ;  /* 0x0000000408127825 */ /* 0x000fcc00078e000e */
[----:B------:R-:W3:Y:S04]  /*04c0*/  LDG.E R18, desc[UR8][R18.64] ;  /* 0x0000000812127981 */ /* 0x000ee8000c1e1900 */
[----:B------:R-:W2:Y:S04]  /*04d0*/  LDG.E R17, desc[UR8][R12.64] ;  /* 0x000000080c117981 */ /* 0x000ea8000c1e1900 */
[----:B------:R-:W3:Y:S01]  /*04e0*/  LDG.E R19, desc[UR8][R12.64+0x4] ;  /* 0x000004080c137981 */ /* 0x000ee2000c1e1900 */
[----:B------:R-:W-:-:S06]  /*04f0*/  IMAD.WIDE.U32 R20, R10, 0x4, R14 ;  /* 0x000000040a147825 */ /* 0x000fcc00078e000e */
[----:B------:R-:W4:Y:S01]  /*0500*/  LDG.E R20, desc[UR8][R20.64] ;  /* 0x0000000814147981 */ /* 0x000f22000c1e1900 */
[----:B--2---:R-:W-:Y:S02]  /*0510*/  IMAD R28, R17, R16, R28 ;  /* 0x00000010111c7224 */ /* 0x004fe400078e021c */
[----:B------:R-:W-:-:S06]  /*0520*/  IMAD.WIDE.U32 R16, R9, 0x4, R14 ;  /* 0x0000000409107825 */ /* 0x000fcc00078e000e */
[----:B------:R-:W2:Y:S01]  /*0530*/  LDG.E R16, desc[UR8][R16.64] ;  /* 0x0000000810107981 */ /* 0x000ea2000c1e1900 */
[----:B---3--:R-:W-:-:S03]  /*0540*/  IMAD R28, R19, R18, R28 ;  /* 0x00000012131c7224 */ /* 0x008fc600078e021c */
[----:B------:R-:W4:Y:S04]  /*0550*/  LDG.E R19, desc[UR8][R12.64+0xc] ;  /* 0x00000c080c137981 */ /* 0x000f28000c1e1900 */
[----:B------:R-:W2:Y:S02]  /*0560*/  LDG.E R17, desc[UR8][R12.64+0x8] ;  /* 0x000008080c117981 */ /* 0x000ea4000c1e1900 */
[----:B--2---:R-:W-:Y:S02]  /*0570*/  IMAD R28, R17, R16, R28 ;  /* 0x00000010111c7224 */ /* 0x004fe400078e021c */
[----:B------:R-:W-:-:S04]  /*0580*/  IMAD.WIDE.U32 R16, R11, 0x4, R14 ;  /* 0x000000040b107825 */ /* 0x000fc800078e000e */
[----:B----4-:R-:W-:Y:S02]  /*0590*/  IMAD R28, R19, R20, R28 ;  /* 0x00000014131c7224 */ /* 0x010fe400078e021c */
[--C-:B------:R-:W-:Y:S01]  /*05a0*/  IMAD.WIDE.U32 R18, R29, 0x4, R14.reuse ;  /* 0x000000041d127825 */ /* 0x100fe200078e000e */
[----:B------:R-:W2:Y:S05]  /*05b0*/  LDG.E R16, desc[UR8][R16.64] ;  /* 0x0000000810107981 */ /* 0x000eaa000c1e1900 */
[----:B------:R-:W3:Y:S04]  /*05c0*/  LDG.E R18, desc[UR8][R18.64] ;  /* 0x0000000812127981 */ /* 0x000ee8000c1e1900 */
[----:B------:R-:W2:Y:S04]  /*05d0*/  LDG.E R17, desc[UR8][R12.64+0x10] ;  /* 0x000010080c117981 */ /* 0x000ea8000c1e1900 */
[----:B------:R-:W3:Y:S01]  /*05e0*/  LDG.E R19, desc[UR8][R12.64+0x14] ;  /* 0x000014080c137981 */ /* 0x000ee2000c1e1900 */
[----:B------:R-:W-:-:S06]  /*05f0*/  IMAD.WIDE.U32 R20, R24, 0x4, R14 ;  /* 0x0000000418147825 */ /* 0x000fcc00078e000e */
[----:B------:R-:W4:Y:S01]  /*0600*/  LDG.E R20, desc[UR8][R20.64] ;  /* 0x0000000814147981 */ /* 0x000f22000c1e1900 */
[----:B--2---:R-:W-:Y:S02]  /*0610*/  IMAD R28, R17, R16, R28 ;  /* 0x00000010111c7224 */ /* 0x004fe400078e021c */
[----:B------:R-:W-:-:S04]  /*0620*/  IMAD.WIDE.U32 R16, R26, 0x4, R14 ;  /* 0x000000041a107825 */ /* 0x000fc800078e000e */
[----:B---3--:R-:W-:Y:S02]  /*0630*/  IMAD R28, R19, R18, R28 ;  /* 0x00000012131c7224 */ /* 0x008fe400078e021c */
[----:B------:R-:W4:Y:S04]  /*0640*/  LDG.E R19, desc[UR8][R12.64+0x18] ;  /* 0x000018080c137981 */ /* 0x000f28000c1e1900 */
[----:B------:R-:W2:Y:S04]  /*0650*/  LDG.E R18, desc[UR8][R12.64+0x1c] ;  /* 0x00001c080c127981 */ /* 0x000ea8000c1e1900 */
[----:B------:R-:W2:Y:S01]  /*0660*/  LDG.E R16, desc[UR8][R16.64] ;  /* 0x0000000810107981 */ /* 0x000ea2000c1e1900 */
[----:B------:R-:W-:-:S04]  /*0670*/  UIADD3 UR4, UPT, UPT, UR4, 0x10, URZ ;  /* 0x0000001004047890 */ /* 0x000fc8000fffe0ff */
[----:B------:R-:W-:Y:S01]  /*0680*/  UISETP.NE.AND UP0, UPT, UR4, 0x400, UPT ;  /* 0x000004000400788c */ /* 0x000fe2000bf05270 */
[----:B------:R-:W-:Y:S02]  /*0690*/  IADD3 R14, P0, PT, R14, 0x10000, RZ ;  /* 0x000100000e0e7810 */ /* 0x000fe40007f1e0ff */
[----:B------:R-:W-:Y:S02]  /*06a0*/  IADD3 R22, PT, PT, R22, 0x10, RZ ;  /* 0x0000001016167810 */ /* 0x000fe40007ffe0ff */
[----:B------:R-:W-:Y:S01]  /*06b0*/  IADD3.X R15, PT, PT, RZ, R15, RZ, P0, !PT ;  /* 0x0000000fff0f7210 */ /* 0x000fe200007fe4ff */
[----:B----4-:R-:W-:-:S04]  /*06c0*/  IMAD R19, R19, R20, R28 ;  /* 0x0000001413137224 */ /* 0x010fc800078e021c */
[----:B--2---:R-:W-:Y:S01]  /*06d0*/  IMAD R28, R18, R16, R19 ;  /* 0x00000010121c7224 */ /* 0x004fe200078e0213 */
[----:B------:R-:W-:Y:S06]  /*06e0*/  BRA.U UP0, `(.L_x_0) ;  /* 0xfffffff900dc7547 */ /* 0x000fec000b83ffff */
[----:B------:R-:W0:Y:S01]  /*06f0*/  LDC.64 R4, c[0x0][0x390] ;  /* 0x0000e400ff047b82 */ /* 0x000e220000000a00 */
[----:B------:R-:W-:-:S05]  /*0700*/  IADD3 R3, PT, PT, R0, R3, RZ ;  /* 0x0000000300037210 */ /* 0x000fca0007ffe0ff */
[----:B0-----:R-:W-:-:S05]  /*0710*/  IMAD.WIDE R2, R3, 0x4, R4 ;  /* 0x0000000403027825 */ /* 0x001fca00078e0204 */
[----:B------:R-:W-:Y:S01]  /*0720*/  STG.E desc[UR8][R2.64], R28 ;  /* 0x0000001c02007986 */ /* 0x000fe2000c101908 */
[----:B------:R-:W-:Y:S05]  /*0730*/  EXIT ;  /* 0x000000000000794d */ /* 0x000fea0003800000 */
.L_x_1:
[----:B------:R-:W-:-:S00]  /*0740*/  BRA `(.L_x_1) ;  /* 0xfffffffc00fc7947 */ /* 0x000fc0000383ffff */
[----:B------:R-:W-:-:S00]  /*0750*/  NOP ;  /* 0x0000000000007918 */ /* 0x000fc00000000000 */
        /* <DEDUP_REMOVED lines=10> */
.L_x_2:


//--------------------- .nv.shared.reserved.0     --------------------------
	.section	.nv.shared.reserved.0,"aw",@nobits
	.weak		__nv_reservedSMEM_offset_0_alias
	.size		__nv_reservedSMEM_offset_0_alias, 0, 64
	.other		__nv_reservedSMEM_offset_0_alias,@"STO_CUDA_RESERVED_SHARED STV_DEFAULT"
__nv_reservedSMEM_offset_0_alias:
	.zero		0
	.zero		64


//--------------------- .nv.constant0._Z9matrixMulPiS_S_ --------------------------
	.section	.nv.constant0._Z9matrixMulPiS_S_,"a",@progbits
	.sectionflags	@""
	.align	4
.nv.constant0._Z9matrixMulPiS_S_:
	.zero		920


//--------------------- SYMBOLS --------------------------

	.type		.nv.reservedSmem.offset0,@object
	.size		.nv.reservedSmem.offset0,0x4
